	.headerflags	@"EF_CUDA_TEXMODE_UNIFIED EF_CUDA_64BIT_ADDRESS EF_CUDA_ACCELERATORS EF_CUDA_SM90 EF_CUDA_VIRTUAL_SM(EF_CUDA_SM90)"
	.elftype	@"ET_EXEC"


//--------------------- .nv.info                  --------------------------
	.section	.nv.info,"",@"SHT_CUDA_INFO"
	.align	4


	//----- nvinfo : EIATTR_REGCOUNT
	.align		4
        /*0000*/ 	.byte	0x04, 0x2f
        /*0002*/ 	.short	(.L_3 - .L_2)
	.align		4
.L_2:
        /*0004*/ 	.word	index@(triton_poi_fused__native_batch_norm_legit_no_training_28)
        /*0008*/ 	.word	0x00000012


	//----- nvinfo : EIATTR_MIN_STACK_SIZE
	.align		4
.L_3:
        /*000c*/ 	.byte	0x04, 0x12
        /*000e*/ 	.short	(.L_5 - .L_4)
	.align		4
.L_4:
        /*0010*/ 	.word	index@(triton_poi_fused__native_batch_norm_legit_no_training_28)
        /*0014*/ 	.word	0x00000000


	//----- nvinfo : EIATTR_FRAME_SIZE
	.align		4
.L_5:
        /*0018*/ 	.byte	0x04, 0x11
        /*001a*/ 	.short	(.L_7 - .L_6)
	.align		4
.L_6:
        /*001c*/ 	.word	index@(triton_poi_fused__native_batch_norm_legit_no_training_28)
        /*0020*/ 	.word	0x00000000


	//----- nvinfo : EIATTR_MIN_STACK_SIZE
	.align		4
.L_7:
        /*0024*/ 	.byte	0x04, 0x12
        /*0026*/ 	.short	(.L_9 - .L_8)
	.align		4
.L_8:
        /*0028*/ 	.word	index@(triton_poi_fused__native_batch_norm_legit_no_training_28)
        /*002c*/ 	.word	0x00000000
.L_9:


//--------------------- .nv.info.triton_poi_fused__native_batch_norm_legit_no_training_28 --------------------------
	.section	.nv.info.triton_poi_fused__native_batch_norm_legit_no_training_28,"",@"SHT_CUDA_INFO"
	.sectionflags	@""
	.align	4


	//----- nvinfo : EIATTR_CUDA_API_VERSION
	.align		4
        /*0000*/ 	.byte	0x04, 0x37
        /*0002*/ 	.short	(.L_11 - .L_10)
.L_10:
        /*0004*/ 	.word	0x0000007c


	//----- nvinfo : EIATTR_KPARAM_INFO
	.align		4
.L_11:
        /*0008*/ 	.byte	0x04, 0x17
        /*000a*/ 	.short	(.L_13 - .L_12)
.L_12:
        /*000c*/ 	.word	0x00000000
        /*0010*/ 	.short	0x0006
        /*0012*/ 	.short	0x0030
        /*0014*/ 	.byte	0x00, 0xf0, 0x11, 0x00


	//----- nvinfo : EIATTR_KPARAM_INFO
	.align		4
.L_13:
        /*0018*/ 	.byte	0x04, 0x17
        /*001a*/ 	.short	(.L_15 - .L_14)
.L_14:
        /*001c*/ 	.word	0x00000000
        /*0020*/ 	.short	0x0005
        /*0022*/ 	.short	0x0028
        /*0024*/ 	.byte	0x00, 0xf4, 0x21, 0x00


	//----- nvinfo : EIATTR_KPARAM_INFO
	.align		4
.L_15:
        /*0028*/ 	.byte	0x04, 0x17
        /*002a*/ 	.short	(.L_17 - .L_16)
.L_16:
        /*002c*/ 	.word	0x00000000
        /*0030*/ 	.short	0x0004
        /*0032*/ 	.short	0x0020
        /*0034*/ 	.byte	0x00, 0xf4, 0x21, 0x00


	//----- nvinfo : EIATTR_KPARAM_INFO
	.align		4
.L_17:
        /*0038*/ 	.byte	0x04, 0x17
        /*003a*/ 	.short	(.L_19 - .L_18)
.L_18:
        /*003c*/ 	.word	0x00000000
        /*0040*/ 	.short	0x0003
        /*0042*/ 	.short	0x0018
        /*0044*/ 	.byte	0x00, 0xf4, 0x21, 0x00


	//----- nvinfo : EIATTR_KPARAM_INFO
	.align		4
.L_19:
        /*0048*/ 	.byte	0x04, 0x17
        /*004a*/ 	.short	(.L_21 - .L_20)
.L_20:
        /*004c*/ 	.word	0x00000000
        /*0050*/ 	.short	0x0002
        /*0052*/ 	.short	0x0010
        /*0054*/ 	.byte	0x00, 0xf4, 0x21, 0x00


	//----- nvinfo : EIATTR_KPARAM_INFO
	.align		4
.L_21:
        /*0058*/ 	.byte	0x04, 0x17
        /*005a*/ 	.short	(.L_23 - .L_22)
.L_22:
        /*005c*/ 	.word	0x00000000
        /*0060*/ 	.short	0x0001
        /*0062*/ 	.short	0x0008
        /*0064*/ 	.byte	0x00, 0xf4, 0x21, 0x00


	//----- nvinfo : EIATTR_KPARAM_INFO
	.align		4
.L_23:
        /*0068*/ 	.byte	0x04, 0x17
        /*006a*/ 	.short	(.L_25 - .L_24)
.L_24:
        /*006c*/ 	.word	0x00000000
        /*0070*/ 	.short	0x0000
        /*0072*/ 	.short	0x0000
        /*0074*/ 	.byte	0x00, 0xf4, 0x21, 0x00


	//----- nvinfo : EIATTR_SPARSE_MMA_MASK
	.align		4
.L_25:
        /*0078*/ 	.byte	0x03, 0x50
        /*007a*/ 	.short	0x0000


	//----- nvinfo : EIATTR_MAXREG_COUNT
	.align		4
        /*007c*/ 	.byte	0x03, 0x1b
        /*007e*/ 	.short	0x00ff


	//----- nvinfo : EIATTR_EXIT_INSTR_OFFSETS
	.align		4
        /*0080*/ 	.byte	0x04, 0x1c
        /*0082*/ 	.short	(.L_27 - .L_26)


	//   ....[0]....
.L_26:
        /*0084*/ 	.word	0x000002e0


	//   ....[1]....
        /*0088*/ 	.word	0x00000300


	//----- nvinfo : EIATTR_REQNTID
	.align		4
.L_27:
        /*008c*/ 	.byte	0x04, 0x10
        /*008e*/ 	.short	(.L_29 - .L_28)
.L_28:
        /*0090*/ 	.word	0x00000080
        /*0094*/ 	.word	0x00000001
        /*0098*/ 	.word	0x00000001


	//----- nvinfo : EIATTR_CBANK_PARAM_SIZE
	.align		4
.L_29:
        /*009c*/ 	.byte	0x03, 0x19
        /*009e*/ 	.short	0x0034


	//----- nvinfo : EIATTR_PARAM_CBANK
	.align		4
        /*00a0*/ 	.byte	0x04, 0x0a
        /*00a2*/ 	.short	(.L_31 - .L_30)
	.align		4
.L_30:
        /*00a4*/ 	.word	index@(.nv.constant0.triton_poi_fused__native_batch_norm_legit_no_training_28)
        /*00a8*/ 	.short	0x0210
        /*00aa*/ 	.short	0x0034


	//----- nvinfo : EIATTR_SW_WAR
	.align		4
.L_31:
        /*00ac*/ 	.byte	0x04, 0x36
        /*00ae*/ 	.short	(.L_33 - .L_32)
.L_32:
        /*00b0*/ 	.word	0x00000008
.L_33:


//--------------------- .nv.callgraph             --------------------------
	.section	.nv.callgraph,"",@"SHT_CUDA_CALLGRAPH"
	.align	4
	.sectionentsize	8
	.align		4
        /*0000*/ 	.word	0x00000000
	.align		4
        /*0004*/ 	.word	0xffffffff
	.align		4
        /*0008*/ 	.word	0x00000000
	.align		4
        /*000c*/ 	.word	0xfffffffe
	.align		4
        /*0010*/ 	.word	0x00000000
	.align		4
        /*0014*/ 	.word	0xfffffffd
	.align		4
        /*0018*/ 	.word	0x00000000
	.align		4
        /*001c*/ 	.word	0xfffffffc


//--------------------- .nv.constant4             --------------------------
	.section	.nv.constant4,"a",@progbits
	.align	8
	.align		8
.nv.constant4:
        /*0000*/ 	.dword	_$_str
	.align		8
        /*0008*/ 	.dword	_$_str_$_2


//--------------------- .text.triton_poi_fused__native_batch_norm_legit_no_training_28 --------------------------
	.section	.text.triton_poi_fused__native_batch_norm_legit_no_training_28,"ax",@progbits
	.align	128
        .global         triton_poi_fused__native_batch_norm_legit_no_training_28
        .type           triton_poi_fused__native_batch_norm_legit_no_training_28,@function
        .size           triton_poi_fused__native_batch_norm_legit_no_training_28,(.L_x_1 - triton_poi_fused__native_batch_norm_legit_no_training_28)
        .other          triton_poi_fused__native_batch_norm_legit_no_training_28,@"STO_CUDA_ENTRY STV_DEFAULT"
triton_poi_fused__native_batch_norm_legit_no_training_28:
.text.triton_poi_fused__native_batch_norm_legit_no_training_28:
[----:B------:R-:W0:Y:S01]  /*0000*/  LDC R1, c[0x0][0x28] ;  /* 0x00000a00ff017b82 */ /* 0x000e220000000800 */
[----:B------:R-:W1:Y:S07]  /*0010*/  S2R R0, SR_TID.X ;  /* 0x0000000000007919 */ /* 0x000e6e0000002100 */
[----:B------:R-:W2:Y:S01]  /*0020*/  LDC.64 R8, c[0x0][0x220] ;  /* 0x00008800ff087b82 */ /* 0x000ea20000000a00 */
[----:B------:R-:W-:Y:S01]  /*0030*/  HFMA2.MMA R14, -RZ, RZ, 0, 0 ;  /* 0x00000000ff0e7435 */ /* 0x000fe200000001ff */
[----:B------:R-:W-:Y:S01]  /*0040*/  ULDC.64 UR4, c[0x0][0x208] ;  /* 0x0000820000047ab9 */ /* 0x000fe20000000a00 */
[----:B------:R-:W3:Y:S05]  /*0050*/  S2R R3, SR_CTAID.X ;  /* 0x0000000000037919 */ /* 0x000eea0000002500 */
[----:B------:R-:W4:Y:S08]  /*0060*/  LDC.64 R4, c[0x0][0x210] ;  /* 0x00008400ff047b82 */ /* 0x000f300000000a00 */
[----:B------:R-:W5:Y:S08]  /*0070*/  LDC.64 R6, c[0x0][0x218] ;  /* 0x00008600ff067b82 */ /* 0x000f700000000a00 */
[----:B------:R-:W5:Y:S01]  /*0080*/  LDC.64 R10, c[0x0][0x228] ;  /* 0x00008a00ff0a7b82 */ /* 0x000f620000000a00 */
[----:B-1----:R-:W-:-:S07]  /*0090*/  LOP3.LUT R0, R0, 0x7f, RZ, 0xc0, !PT ;  /* 0x0000007f00007812 */ /* 0x002fce00078ec0ff */
[----:B------:R-:W1:Y:S01]  /*00a0*/  LDC.64 R12, c[0x0][0x230] ;  /* 0x00008c00ff0c7b82 */ /* 0x000e620000000a00 */
[----:B---3--:R-:W-:Y:S02]  /*00b0*/  SHF.R.S32.HI R2, RZ, 0x18, R3 ;  /* 0x00000018ff027819 */ /* 0x008fe40000011403 */
[----:B------:R-:W-:Y:S02]  /*00c0*/  LEA R0, R3, R0, 0x7 ;  /* 0x0000000003007211 */ /* 0x000fe400078e38ff */
[----:B------:R-:W-:Y:S02]  /*00d0*/  SGXT R3, R2, 0x1 ;  /* 0x000000010203781a */ /* 0x000fe40000000200 */
[----:B------:R-:W-:Y:S02]  /*00e0*/  ISETP.GE.AND P2, PT, R0, 0x400, PT ;  /* 0x000004000000780c */ /* 0x000fe40003f46270 */
[----:B------:R-:W-:-:S04]  /*00f0*/  LEA.HI R3, R3, R0, RZ, 0x8 ;  /* 0x0000000003037211 */ /* 0x000fc800078f40ff */
[----:B------:R-:W-:-:S04]  /*0100*/  LOP3.LUT R3, R3, 0xffffff00, RZ, 0xc0, !PT ;  /* 0xffffff0003037812 */ /* 0x000fc800078ec0ff */
[----:B------:R-:W-:-:S05]  /*0110*/  IADD3 R15, R0, -R3, RZ ;  /* 0x80000003000f7210 */ /* 0x000fca0007ffe0ff */
[----:B--2---:R-:W-:-:S05]  /*0120*/  IMAD.WIDE R8, R15, 0x4, R8 ;  /* 0x000000040f087825 */ /* 0x004fca00078e0208 */
[----:B------:R2:W3:Y:S01]  /*0130*/  @!P2 LDG.E.EL R14, desc[UR4][R8.64] ;  /* 0x00000004080ea981 */ /* 0x0004e2000c2e1900 */
[----:B------:R-:W-:Y:S01]  /*0140*/  CS2R R2, SRZ ;  /* 0x0000000000027805 */ /* 0x000fe2000001ff00 */
[----:B----4-:R-:W-:-:S04]  /*0150*/  IMAD.WIDE R4, R0, 0x4, R4 ;  /* 0x0000000400047825 */ /* 0x010fc800078e0204 */
[C---:B-----5:R-:W-:Y:S01]  /*0160*/  IMAD.WIDE R6, R15.reuse, 0x4, R6 ;  /* 0x000000040f067825 */ /* 0x060fe200078e0206 */
[----:B------:R4:W5:Y:S03]  /*0170*/  @!P2 LDG.E R2, desc[UR4][R4.64] ;  /* 0x000000040402a981 */ /* 0x000966000c1e1900 */
[C---:B0-2---:R-:W-:Y:S01]  /*0180*/  IMAD.WIDE R8, R15.reuse, 0x4, R10 ;  /* 0x000000040f087825 */ /* 0x045fe200078e020a */
[----:B------:R0:W5:Y:S03]  /*0190*/  @!P2 LDG.E.EL R3, desc[UR4][R6.64] ;  /* 0x000000040603a981 */ /* 0x000166000c2e1900 */
[----:B-1----:R-:W-:Y:S01]  /*01a0*/  IMAD.WIDE R10, R15, 0x4, R12 ;  /* 0x000000040f0a7825 */ /* 0x002fe200078e020c */
[----:B------:R-:W-:Y:S01]  /*01b0*/  CS2R R12, SRZ ;  /* 0x00000000000c7805 */ /* 0x000fe2000001ff00 */
[----:B----4-:R-:W1:Y:S05]  /*01c0*/  LDC.64 R4, c[0x0][0x238] ;  /* 0x00008e00ff047b82 */ /* 0x010e6a0000000a00 */
[----:B------:R-:W2:Y:S04]  /*01d0*/  @!P2 LDG.E.EL R12, desc[UR4][R8.64] ;  /* 0x00000004080ca981 */ /* 0x000ea8000c2e1900 */
[----:B------:R-:W2:Y:S01]  /*01e0*/  @!P2 LDG.E.EL R13, desc[UR4][R10.64] ;  /* 0x000000040a0da981 */ /* 0x000ea2000c2e1900 */
[----:B0-----:R-:W-:Y:S01]  /*01f0*/  MOV R6, 0x3e800000 ;  /* 0x3e80000000067802 */ /* 0x001fe20000000f00 */
[----:B---3--:R-:W-:-:S04]  /*0200*/  FADD R14, R14, 9.9999997473787516356e-06 ;  /* 0x3727c5ac0e0e7421 */ /* 0x008fc80000000000 */
[----:B------:R-:W0:Y:S01]  /*0210*/  MUFU.SQRT R15, R14 ;  /* 0x0000000e000f7308 */ /* 0x000e220000002000 */
[----:B-----5:R-:W-:Y:S01]  /*0220*/  FADD R2, -R3, R2 ;  /* 0x0000000203027221 */ /* 0x020fe20000000100 */
[C---:B0-----:R-:W-:Y:S02]  /*0230*/  FSETP.GT.AND P0, PT, R15.reuse, 8.50705917302346158658e+37, PT ;  /* 0x7e8000000f00780b */ /* 0x041fe40003f04000 */
[----:B------:R-:W-:Y:S02]  /*0240*/  FSETP.GEU.AND P1, PT, R15, 1.175494350822287508e-38, PT ;  /* 0x008000000f00780b */ /* 0x000fe40003f2e000 */
[----:B------:R-:W-:-:S09]  /*0250*/  FSEL R6, R6, 1, P0 ;  /* 0x3f80000006067808 */ /* 0x000fd20000000000 */
[----:B------:R-:W-:Y:S02]  /*0260*/  @P0 FMUL R15, R15, 0.25 ;  /* 0x3e8000000f0f0820 */ /* 0x000fe40000400000 */
[----:B------:R-:W-:Y:S02]  /*0270*/  @!P1 FMUL R6, R6, 16777216 ;  /* 0x4b80000006069820 */ /* 0x000fe40000400000 */
[----:B------:R-:W-:-:S06]  /*0280*/  @!P1 FMUL R15, R15, 16777216 ;  /* 0x4b8000000f0f9820 */ /* 0x000fcc0000400000 */
[----:B------:R-:W0:Y:S02]  /*0290*/  MUFU.RCP R15, R15 ;  /* 0x0000000f000f7308 */ /* 0x000e240000001000 */
[----:B0-----:R-:W-:-:S04]  /*02a0*/  FMUL R3, R15, R6 ;  /* 0x000000060f037220 */ /* 0x001fc80000400000 */
[----:B------:R-:W-:Y:S01]  /*02b0*/  FMUL R6, R2, R3 ;  /* 0x0000000302067220 */ /* 0x000fe20000400000 */
[----:B-1----:R-:W-:-:S04]  /*02c0*/  IMAD.WIDE R2, R0, 0x4, R4 ;  /* 0x0000000400027825 */ /* 0x002fc800078e0204 */
[----:B--2---:R-:W-:Y:S01]  /*02d0*/  FFMA R13, R6, R12, R13 ;  /* 0x0000000c060d7223 */ /* 0x004fe2000000000d */
[----:B------:R-:W-:Y:S06]  /*02e0*/  @P2 EXIT ;  /* 0x000000000000294d */ /* 0x000fec0003800000 */
[----:B------:R-:W-:Y:S01]  /*02f0*/  STG.E desc[UR4][R2.64], R13 ;  /* 0x0000000d02007986 */ /* 0x000fe2000c101904 */
[----:B------:R-:W-:Y:S05]  /*0300*/  EXIT ;  /* 0x000000000000794d */ /* 0x000fea0003800000 */
.L_x_0:
[----:B------:R-:W-:-:S00]  /*0310*/  BRA `(.L_x_0) ;  /* 0xfffffffc00fc7947 */ /* 0x000fc0000383ffff */
[----:B------:R-:W-:-:S00]  /*0320*/  NOP ;  /* 0x0000000000007918 */ /* 0x000fc00000000000 */
        /* <DEDUP_REMOVED lines=13> */
.L_x_1:


//--------------------- .nv.global.init           --------------------------
	.section	.nv.global.init,"aw",@progbits
.nv.global.init:
	.type		_$_str,@object
	.size		_$_str,(_$_str_$_2 - _$_str)
_$_str:
        /*0000*/ 	.byte	0x5f, 0x5f, 0x43, 0x55, 0x44, 0x41, 0x5f, 0x46, 0x54, 0x5a, 0x00
	.type		_$_str_$_2,@object
	.size		_$_str_$_2,(.L_1 - _$_str_$_2)
_$_str_$_2:
        /*000b*/ 	.byte	0x5f, 0x5f, 0x43, 0x55, 0x44, 0x41, 0x5f, 0x50, 0x52, 0x45, 0x43, 0x5f, 0x53, 0x51, 0x52, 0x54
        /*001b*/ 	.byte	0x00
.L_1:


//--------------------- .nv.constant0.triton_poi_fused__native_batch_norm_legit_no_training_28 --------------------------
	.section	.nv.constant0.triton_poi_fused__native_batch_norm_legit_no_training_28,"a",@progbits
	.sectionflags	@""
	.align	4
.nv.constant0.triton_poi_fused__native_batch_norm_legit_no_training_28:
	.zero		580
